//
// Generated by NVIDIA NVVM Compiler
//
// Compiler Build ID: CL-36424714
// Cuda compilation tools, release 13.0, V13.0.88
// Based on NVVM 20.0.0
//

.version 9.0
.target sm_100
.address_size 64

	// .globl	_Z17ConvolutionKernelPdS_i
.const .align 8 .b8 Mc[72];
// _ZZ17ConvolutionKernelPdS_iE6tileNs has been demoted

.visible .entry _Z17ConvolutionKernelPdS_i(
	.param .u64 .ptr .align 1 _Z17ConvolutionKernelPdS_i_param_0,
	.param .u64 .ptr .align 1 _Z17ConvolutionKernelPdS_i_param_1,
	.param .u32 _Z17ConvolutionKernelPdS_i_param_2
)
{
	.reg .pred 	%p<10>;
	.reg .b32 	%r<23>;
	.reg .b32 	%f<20>;
	.reg .b64 	%rd<9>;
	.reg .b64 	%fd<38>;
	// demoted variable
	.shared .align 4 .b8 _ZZ17ConvolutionKernelPdS_iE6tileNs[64];
	ld.param.u64 	%rd1, [_Z17ConvolutionKernelPdS_i_param_0];
	ld.param.u64 	%rd2, [_Z17ConvolutionKernelPdS_i_param_1];
	ld.param.u32 	%r6, [_Z17ConvolutionKernelPdS_i_param_2];
	mov.u32 	%r1, %tid.x;
	mov.u32 	%r2, %tid.y;
	mov.u32 	%r7, %ctaid.y;
	shl.b32 	%r8, %r7, 2;
	add.s32 	%r3, %r8, %r2;
	mov.u32 	%r9, %ctaid.x;
	shl.b32 	%r10, %r9, 2;
	add.s32 	%r4, %r10, %r1;
	setp.eq.s32 	%p1, %r3, 0;
	setp.gt.s32 	%p2, %r3, %r6;
	or.pred  	%p3, %p1, %p2;
	setp.lt.s32 	%p4, %r4, 1;
	or.pred  	%p5, %p4, %p3;
	setp.gt.s32 	%p6, %r4, %r6;
	shl.b32 	%r11, %r2, 4;
	mov.u32 	%r12, _ZZ17ConvolutionKernelPdS_iE6tileNs;
	add.s32 	%r13, %r12, %r11;
	shl.b32 	%r14, %r1, 2;
	add.s32 	%r5, %r13, %r14;
	or.pred  	%p7, %p6, %p5;
	@%p7 bra 	$L__BB0_2;
	cvta.to.global.u64 	%rd3, %rd1;
	add.s32 	%r16, %r3, -1;
	mad.lo.s32 	%r17, %r6, %r16, %r4;
	add.s32 	%r18, %r17, -1;
	mul.wide.u32 	%rd4, %r18, 8;
	add.s64 	%rd5, %rd3, %rd4;
	ld.global.f64 	%fd2, [%rd5];
	cvt.rn.f32.f64 	%f1, %fd2;
	st.shared.f32 	[%r5], %f1;
	bra.uni 	$L__BB0_3;
$L__BB0_2:
	mov.b32 	%r15, 0;
	st.shared.u32 	[%r5], %r15;
$L__BB0_3:
	bar.sync 	0;
	or.b32  	%r19, %r1, %r2;
	and.b32  	%r20, %r19, 1020;
	setp.ne.s32 	%p8, %r20, 0;
	@%p8 bra 	$L__BB0_6;
	ld.const.f64 	%fd3, [Mc];
	ld.shared.f32 	%f2, [%r5];
	cvt.f64.f32 	%fd4, %f2;
	fma.rn.f64 	%fd5, %fd3, %fd4, 0d0000000000000000;
	cvt.rn.f32.f64 	%f3, %fd5;
	ld.const.f64 	%fd6, [Mc+8];
	ld.shared.f32 	%f4, [%r5+4];
	cvt.f64.f32 	%fd7, %f4;
	cvt.f64.f32 	%fd8, %f3;
	fma.rn.f64 	%fd9, %fd6, %fd7, %fd8;
	cvt.rn.f32.f64 	%f5, %fd9;
	ld.const.f64 	%fd10, [Mc+16];
	ld.shared.f32 	%f6, [%r5+8];
	cvt.f64.f32 	%fd11, %f6;
	cvt.f64.f32 	%fd12, %f5;
	fma.rn.f64 	%fd13, %fd10, %fd11, %fd12;
	cvt.rn.f32.f64 	%f7, %fd13;
	ld.const.f64 	%fd14, [Mc+24];
	ld.shared.f32 	%f8, [%r5+16];
	cvt.f64.f32 	%fd15, %f8;
	cvt.f64.f32 	%fd16, %f7;
	fma.rn.f64 	%fd17, %fd14, %fd15, %fd16;
	cvt.rn.f32.f64 	%f9, %fd17;
	ld.const.f64 	%fd18, [Mc+32];
	ld.shared.f32 	%f10, [%r5+20];
	cvt.f64.f32 	%fd19, %f10;
	cvt.f64.f32 	%fd20, %f9;
	fma.rn.f64 	%fd21, %fd18, %fd19, %fd20;
	cvt.rn.f32.f64 	%f11, %fd21;
	ld.const.f64 	%fd22, [Mc+40];
	ld.shared.f32 	%f12, [%r5+24];
	cvt.f64.f32 	%fd23, %f12;
	cvt.f64.f32 	%fd24, %f11;
	fma.rn.f64 	%fd25, %fd22, %fd23, %fd24;
	cvt.rn.f32.f64 	%f13, %fd25;
	ld.const.f64 	%fd26, [Mc+48];
	ld.shared.f32 	%f14, [%r5+32];
	cvt.f64.f32 	%fd27, %f14;
	cvt.f64.f32 	%fd28, %f13;
	fma.rn.f64 	%fd29, %fd26, %fd27, %fd28;
	cvt.rn.f32.f64 	%f15, %fd29;
	ld.const.f64 	%fd30, [Mc+56];
	ld.shared.f32 	%f16, [%r5+36];
	cvt.f64.f32 	%fd31, %f16;
	cvt.f64.f32 	%fd32, %f15;
	fma.rn.f64 	%fd33, %fd30, %fd31, %fd32;
	cvt.rn.f32.f64 	%f17, %fd33;
	ld.const.f64 	%fd34, [Mc+64];
	ld.shared.f32 	%f18, [%r5+40];
	cvt.f64.f32 	%fd35, %f18;
	cvt.f64.f32 	%fd36, %f17;
	fma.rn.f64 	%fd1, %fd34, %fd35, %fd36;
	max.s32 	%r21, %r3, %r4;
	setp.ge.s32 	%p9, %r21, %r6;
	@%p9 bra 	$L__BB0_6;
	cvt.rn.f32.f64 	%f19, %fd1;
	cvt.f64.f32 	%fd37, %f19;
	mad.lo.s32 	%r22, %r6, %r3, %r4;
	cvta.to.global.u64 	%rd6, %rd2;
	mul.wide.s32 	%rd7, %r22, 8;
	add.s64 	%rd8, %rd6, %rd7;
	st.global.f64 	[%rd8], %fd37;
$L__BB0_6:
	ret;

}


// ===== COMPILED SASS (sm_100) =====

	.target	sm_100

	.elftype	@"ET_EXEC"


//--------------------- .note.nv.tkinfo           --------------------------
	.section	.note.nv.tkinfo,"",@"SHT_NOTE"
	.sectionflags	@"SHF_NOTE_NV_TKINFO"
	.tkinfo
        /*0018*/ 	.word	0x00000002
        /*0030*/ 	.string	""
        /*0030*/ 	.string	"ptxas"
        /*0030*/ 	.string	"Cuda compilation tools, release 13.0, V13.0.88"
        /*0030*/ 	.string	"Build cuda_13.0.r13.0/compiler.36424714_0"
        /*0030*/ 	.string	"-arch sm_100 -m 64 "



//--------------------- .note.nv.cuinfo           --------------------------
	.section	.note.nv.cuinfo,"",@"SHT_NOTE"
	.sectionflags	@"SHF_NOTE_NV_CUINFO"
        /*0018*/ 	.short	0x0002
        /*001a*/ 	.short	0x0064
        /*001c*/ 	.short	0x0082
	.zero		2


//--------------------- .nv.info                  --------------------------
	.section	.nv.info,"",@"SHT_CUDA_INFO"
	.align	4


	//----- nvinfo : EIATTR_REGCOUNT
	.align		4
        /*0000*/ 	.byte	0x04, 0x2f
        /*0002*/ 	.short	(.L_2 - .L_1)
	.align		4
.L_1:
        /*0004*/ 	.word	index@(_Z17ConvolutionKernelPdS_i)
        /*0008*/ 	.word	0x00000016


	//----- nvinfo : EIATTR_FRAME_SIZE
	.align		4
.L_2:
        /*000c*/ 	.byte	0x04, 0x11
        /*000e*/ 	.short	(.L_4 - .L_3)
	.align		4
.L_3:
        /*0010*/ 	.word	index@(_Z17ConvolutionKernelPdS_i)
        /*0014*/ 	.word	0x00000000


	//----- nvinfo : EIATTR_MIN_STACK_SIZE
	.align		4
.L_4:
        /*0018*/ 	.byte	0x04, 0x12
        /*001a*/ 	.short	(.L_6 - .L_5)
	.align		4
.L_5:
        /*001c*/ 	.word	index@(_Z17ConvolutionKernelPdS_i)
        /*0020*/ 	.word	0x00000000
.L_6:


//--------------------- .nv.compat                --------------------------
	.section	.nv.compat,"",@"SHT_CUDA_COMPAT_INFO"
	.align	4
        /*0000*/ 	.byte	0x02, 0x09, 0x00, 0x00, 0x02, 0x02, 0x01, 0x00, 0x02, 0x05, 0x05, 0x00, 0x03, 0x07, 0x01, 0x01
        /*0010*/ 	.byte	0x02, 0x03, 0x00, 0x00, 0x02, 0x06, 0x01, 0x00, 0x04, 0x0b, 0x08, 0x00, 0x01, 0x00, 0x00, 0x00
        /*0020*/ 	.byte	0x00, 0x00, 0x00, 0x00


//--------------------- .nv.info._Z17ConvolutionKernelPdS_i --------------------------
	.section	.nv.info._Z17ConvolutionKernelPdS_i,"",@"SHT_CUDA_INFO"
	.sectionflags	@""
	.align	4


	//----- nvinfo : EIATTR_CUDA_API_VERSION
	.align		4
        /*0000*/ 	.byte	0x04, 0x37
        /*0002*/ 	.short	(.L_8 - .L_7)
.L_7:
        /*0004*/ 	.word	0x00000082


	//----- nvinfo : EIATTR_KPARAM_INFO
	.align		4
.L_8:
        /*0008*/ 	.byte	0x04, 0x17
        /*000a*/ 	.short	(.L_10 - .L_9)
.L_9:
        /*000c*/ 	.word	0x00000000
        /*0010*/ 	.short	0x0002
        /*0012*/ 	.short	0x0010
        /*0014*/ 	.byte	0x00, 0xf0, 0x11, 0x00


	//----- nvinfo : EIATTR_KPARAM_INFO
	.align		4
.L_10:
        /*0018*/ 	.byte	0x04, 0x17
        /*001a*/ 	.short	(.L_12 - .L_11)
.L_11:
        /*001c*/ 	.word	0x00000000
        /*0020*/ 	.short	0x0001
        /*0022*/ 	.short	0x0008
        /*0024*/ 	.byte	0x00, 0xf5, 0x21, 0x00


	//----- nvinfo : EIATTR_KPARAM_INFO
	.align		4
.L_12:
        /*0028*/ 	.byte	0x04, 0x17
        /*002a*/ 	.short	(.L_14 - .L_13)
.L_13:
        /*002c*/ 	.word	0x00000000
        /*0030*/ 	.short	0x0000
        /*0032*/ 	.short	0x0000
        /*0034*/ 	.byte	0x00, 0xf5, 0x21, 0x00


	//----- nvinfo : EIATTR_SPARSE_MMA_MASK
	.align		4
.L_14:
        /*0038*/ 	.byte	0x03, 0x50
        /*003a*/ 	.short	0x0000


	//----- nvinfo : EIATTR_MAXREG_COUNT
	.align		4
        /*003c*/ 	.byte	0x03, 0x1b
        /*003e*/ 	.short	0x00ff


	//----- nvinfo : EIATTR_NUM_BARRIERS
	.align		4
        /*0040*/ 	.byte	0x02, 0x4c
        /*0042*/ 	.byte	0x01
	.zero		1


	//----- nvinfo : EIATTR_MERCURY_ISA_VERSION
	.align		4
        /*0044*/ 	.byte	0x03, 0x5f
        /*0046*/ 	.short	0x0101


	//----- nvinfo : EIATTR_VRC_CTA_INIT_COUNT
	.align		4
        /*0048*/ 	.byte	0x02, 0x4a
	.zero		1
	.zero		1


	//----- nvinfo : EIATTR_EXIT_INSTR_OFFSETS
	.align		4
        /*004c*/ 	.byte	0x04, 0x1c
        /*004e*/ 	.short	(.L_16 - .L_15)


	//   ....[0]....
.L_15:
        /*0050*/ 	.word	0x000001d0


	//   ....[1]....
        /*0054*/ 	.word	0x00000500


	//   ....[2]....
        /*0058*/ 	.word	0x00000570


	//----- nvinfo : EIATTR_CBANK_PARAM_SIZE
	.align		4
.L_16:
        /*005c*/ 	.byte	0x03, 0x19
        /*005e*/ 	.short	0x0014


	//----- nvinfo : EIATTR_PARAM_CBANK
	.align		4
        /*0060*/ 	.byte	0x04, 0x0a
        /*0062*/ 	.short	(.L_18 - .L_17)
	.align		4
.L_17:
        /*0064*/ 	.word	index@(.nv.constant0._Z17ConvolutionKernelPdS_i)
        /*0068*/ 	.short	0x0380
        /*006a*/ 	.short	0x0014


	//----- nvinfo : EIATTR_SW_WAR
	.align		4
.L_18:
        /*006c*/ 	.byte	0x04, 0x36
        /*006e*/ 	.short	(.L_20 - .L_19)
.L_19:
        /*0070*/ 	.word	0x00000008
.L_20:


//--------------------- .nv.callgraph             --------------------------
	.section	.nv.callgraph,"",@"SHT_CUDA_CALLGRAPH"
	.align	4
	.sectionentsize	8
	.align		4
        /*0000*/ 	.word	0x00000000
	.align		4
        /*0004*/ 	.word	0xffffffff
	.align		4
        /*0008*/ 	.word	0x00000000
	.align		4
        /*000c*/ 	.word	0xfffffffe
	.align		4
        /*0010*/ 	.word	0x00000000
	.align		4
        /*0014*/ 	.word	0xfffffffd
	.align		4
        /*0018*/ 	.word	0x00000000
	.align		4
        /*001c*/ 	.word	0xfffffffc


//--------------------- .nv.constant3             --------------------------
	.section	.nv.constant3,"a",@progbits
	.align	8
.nv.constant3:
	.type		Mc,@object
	.size		Mc,(.L_0 - Mc)
Mc:
	.zero		72
.L_0:


//--------------------- .text._Z17ConvolutionKernelPdS_i --------------------------
	.section	.text._Z17ConvolutionKernelPdS_i,"ax",@progbits
	.align	128
        .global         _Z17ConvolutionKernelPdS_i
        .type           _Z17ConvolutionKernelPdS_i,@function
        .size           _Z17ConvolutionKernelPdS_i,(.L_x_1 - _Z17ConvolutionKernelPdS_i)
        .other          _Z17ConvolutionKernelPdS_i,@"STO_CUDA_ENTRY STV_DEFAULT"
_Z17ConvolutionKernelPdS_i:
.text._Z17ConvolutionKernelPdS_i:
[----:B------:R-:W-:Y:S01]  /*0000*/  LDC R1, c[0x0][0x37c] ;  /* 0x0000df00ff017b82 */ /* 0x000fe20000000800 */
[----:B------:R-:W0:Y:S01]  /*0010*/  S2R R6, SR_TID.Y ;  /* 0x0000000000067919 */ /* 0x000e220000002200 */
[----:B------:R-:W1:Y:S01]  /*0020*/  LDCU UR8, c[0x0][0x390] ;  /* 0x00007200ff0877ac */ /* 0x000e620008000800 */
[----:B------:R-:W0:Y:S01]  /*0030*/  S2R R3, SR_CTAID.Y ;  /* 0x0000000000037919 */ /* 0x000e220000002600 */
[----:B------:R-:W2:Y:S01]  /*0040*/  LDCU.64 UR6, c[0x0][0x358] ;  /* 0x00006b00ff0677ac */ /* 0x000ea20008000a00 */
[----:B------:R-:W3:Y:S01]  /*0050*/  S2R R9, SR_TID.X ;  /* 0x0000000000097919 */ /* 0x000ee20000002100 */
[----:B------:R-:W3:Y:S01]  /*0060*/  S2R R2, SR_CTAID.X ;  /* 0x0000000000027919 */ /* 0x000ee20000002500 */
[----:B0-----:R-:W-:-:S05]  /*0070*/  IMAD R0, R3, 0x4, R6 ;  /* 0x0000000403007824 */ /* 0x001fca00078e0206 */
[----:B-1----:R-:W-:Y:S01]  /*0080*/  ISETP.GT.AND P0, PT, R0, UR8, PT ;  /* 0x0000000800007c0c */ /* 0x002fe2000bf04270 */
[----:B---3--:R-:W-:-:S03]  /*0090*/  IMAD R3, R2, 0x4, R9 ;  /* 0x0000000402037824 */ /* 0x008fc600078e0209 */
[----:B------:R-:W-:-:S04]  /*00a0*/  ISETP.EQ.OR P0, PT, R0, RZ, P0 ;  /* 0x000000ff0000720c */ /* 0x000fc80000702670 */
[----:B------:R-:W-:-:S04]  /*00b0*/  ISETP.LT.OR P0, PT, R3, 0x1, P0 ;  /* 0x000000010300780c */ /* 0x000fc80000701670 */
[----:B------:R-:W-:-:S13]  /*00c0*/  ISETP.GT.OR P0, PT, R3, UR8, P0 ;  /* 0x0000000803007c0c */ /* 0x000fda0008704670 */
[----:B------:R-:W0:Y:S01]  /*00d0*/  @!P0 LDC.64 R4, c[0x0][0x380] ;  /* 0x0000e000ff048b82 */ /* 0x000e220000000a00 */
[----:B------:R-:W-:-:S05]  /*00e0*/  @!P0 IADD3 R2, PT, PT, R0, -0x1, RZ ;  /* 0xffffffff00028810 */ /* 0x000fca0007ffe0ff */
[----:B------:R-:W-:-:S04]  /*00f0*/  @!P0 IMAD R2, R2, UR8, R3 ;  /* 0x0000000802028c24 */ /* 0x000fc8000f8e0203 */
[----:B------:R-:W-:-:S04]  /*0100*/  @!P0 VIADD R7, R2, 0xffffffff ;  /* 0xffffffff02078836 */ /* 0x000fc80000000000 */
[----:B0-----:R-:W-:-:S06]  /*0110*/  @!P0 IMAD.WIDE.U32 R4, R7, 0x8, R4 ;  /* 0x0000000807048825 */ /* 0x001fcc00078e0004 */
[----:B--2---:R-:W2:Y:S01]  /*0120*/  @!P0 LDG.E.64 R4, desc[UR6][R4.64] ;  /* 0x0000000604048981 */ /* 0x004ea2000c1e1b00 */
[----:B------:R-:W0:Y:S01]  /*0130*/  S2UR UR5, SR_CgaCtaId ;  /* 0x00000000000579c3 */ /* 0x000e220000008800 */
[----:B------:R-:W-:Y:S01]  /*0140*/  UMOV UR4, 0x400 ;  /* 0x0000040000047882 */ /* 0x000fe20000000000 */
[----:B------:R-:W-:Y:S01]  /*0150*/  LOP3.LUT P1, RZ, R9, 0x3fc, R6, 0xc8, !PT ;  /* 0x000003fc09ff7812 */ /* 0x000fe2000782c806 */
[----:B0-----:R-:W-:-:S06]  /*0160*/  ULEA UR4, UR5, UR4, 0x18 ;  /* 0x0000000405047291 */ /* 0x001fcc000f8ec0ff */
[----:B------:R-:W-:-:S04]  /*0170*/  LEA R2, R6, UR4, 0x4 ;  /* 0x0000000406027c11 */ /* 0x000fc8000f8e20ff */
[----:B------:R-:W-:Y:S01]  /*0180*/  LEA R2, R9, R2, 0x2 ;  /* 0x0000000209027211 */ /* 0x000fe200078e10ff */
[----:B--2---:R-:W0:Y:S04]  /*0190*/  @!P0 F2F.F32.F64 R7, R4 ;  /* 0x0000000400078310 */ /* 0x004e280000301000 */
[----:B0-----:R0:W-:Y:S04]  /*01a0*/  @!P0 STS [R2], R7 ;  /* 0x0000000702008388 */ /* 0x0011e80000000800 */
[----:B------:R0:W-:Y:S01]  /*01b0*/  @P0 STS [R2], RZ ;  /* 0x000000ff02000388 */ /* 0x0001e20000000800 */
[----:B------:R-:W-:Y:S06]  /*01c0*/  BAR.SYNC.DEFER_BLOCKING 0x0 ;  /* 0x0000000000007b1d */ /* 0x000fec0000010000 */
[----:B------:R-:W-:Y:S05]  /*01d0*/  @P1 EXIT ;  /* 0x000000000000194d */ /* 0x000fea0003800000 */
[----:B------:R-:W1:Y:S01]  /*01e0*/  LDS R10, [R2] ;  /* 0x00000000020a7984 */ /* 0x000e620000000800 */
[----:B------:R-:W2:Y:S03]  /*01f0*/  LDCU.128 UR12, c[0x3][URZ] ;  /* 0x00c00000ff0c77ac */ /* 0x000ea60008000c00 */
[----:B------:R-:W0:Y:S01]  /*0200*/  LDS R13, [R2+0x4] ;  /* 0x00000400020d7984 */ /* 0x000e220000000800 */
[----:B------:R-:W3:Y:S03]  /*0210*/  LDCU.64 UR4, c[0x3][0x40] ;  /* 0x00c00800ff0477ac */ /* 0x000ee60008000a00 */
[----:B------:R-:W-:Y:S04]  /*0220*/  LDS R15, [R2+0x8] ;  /* 0x00000800020f7984 */ /* 0x000fe80000000800 */
[----:B------:R-:W4:Y:S04]  /*0230*/  LDS R17, [R2+0x10] ;  /* 0x0000100002117984 */ /* 0x000f280000000800 */
[----:B------:R-:W5:Y:S04]  /*0240*/  LDS R18, [R2+0x14] ;  /* 0x0000140002127984 */ /* 0x000f680000000800 */
[----:B------:R-:W-:Y:S01]  /*0250*/  LDS R19, [R2+0x20] ;  /* 0x0000200002137984 */ /* 0x000fe20000000800 */
[----:B-1----:R-:W2:Y:S08]  /*0260*/  F2F.F64.F32 R4, R10 ;  /* 0x0000000a00047310 */ /* 0x002eb00000201800 */
[----:B0-----:R-:W-:Y:S01]  /*0270*/  F2F.F64.F32 R6, R13 ;  /* 0x0000000d00067310 */ /* 0x001fe20000201800 */
[----:B--2---:R-:W-:-:S07]  /*0280*/  DFMA R4, R4, UR12, RZ ;  /* 0x0000000c04047c2b */ /* 0x004fce00080000ff */
[----:B------:R-:W0:Y:S08]  /*0290*/  F2F.F32.F64 R12, R4 ;  /* 0x00000004000c7310 */ /* 0x000e300000301000 */
[----:B----4-:R-:W-:Y:S08]  /*02a0*/  F2F.F64.F32 R4, R17 ;  /* 0x0000001100047310 */ /* 0x010ff00000201800 */
[----:B0-----:R-:W0:Y:S02]  /*02b0*/  F2F.F64.F32 R8, R12 ;  /* 0x0000000c00087310 */ /* 0x001e240000201800 */
[----:B0-----:R-:W-:Y:S01]  /*02c0*/  DFMA R6, R6, UR14, R8 ;  /* 0x0000000e06067c2b */ /* 0x001fe20008000008 */
[----:B------:R-:W0:Y:S05]  /*02d0*/  LDCU.128 UR12, c[0x3][0x10] ;  /* 0x00c00200ff0c77ac */ /* 0x000e2a0008000c00 */
[----:B------:R1:W-:Y:S08]  /*02e0*/  F2F.F64.F32 R8, R15 ;  /* 0x0000000f00087310 */ /* 0x0003f00000201800 */
[----:B------:R-:W2:Y:S01]  /*02f0*/  F2F.F32.F64 R14, R6 ;  /* 0x00000006000e7310 */ /* 0x000ea20000301000 */
[----:B-1----:R-:W1:Y:S07]  /*0300*/  LDS R15, [R2+0x18] ;  /* 0x00001800020f7984 */ /* 0x002e6e0000000800 */
[----:B-----5:R-:W-:Y:S08]  /*0310*/  F2F.F64.F32 R6, R18 ;  /* 0x0000001200067310 */ /* 0x020ff00000201800 */
[----:B--2---:R-:W0:Y:S02]  /*0320*/  F2F.F64.F32 R10, R14 ;  /* 0x0000000e000a7310 */ /* 0x004e240000201800 */
[----:B0-----:R-:W-:-:S06]  /*0330*/  DFMA R8, R8, UR12, R10 ;  /* 0x0000000c08087c2b */ /* 0x001fcc000800000a */
[----:B------:R-:W0:Y:S08]  /*0340*/  F2F.F32.F64 R16, R8 ;  /* 0x0000000800107310 */ /* 0x000e300000301000 */
[----:B-1----:R-:W-:Y:S08]  /*0350*/  F2F.F64.F32 R8, R15 ;  /* 0x0000000f00087310 */ /* 0x002ff00000201800 */
[----:B0-----:R0:W1:Y:S02]  /*0360*/  F2F.F64.F32 R10, R16 ;  /* 0x00000010000a7310 */ /* 0x0010640000201800 */
[----:B0-----:R-:W0:Y:S01]  /*0370*/  LDS R16, [R2+0x24] ;  /* 0x0000240002107984 */ /* 0x001e220000000800 */
[----:B-1----:R-:W-:Y:S01]  /*0380*/  DFMA R4, R4, UR14, R10 ;  /* 0x0000000e04047c2b */ /* 0x002fe2000800000a */
[----:B------:R-:W1:Y:S05]  /*0390*/  LDCU.128 UR12, c[0x3][0x20] ;  /* 0x00c00400ff0c77ac */ /* 0x000e6a0008000c00 */
[----:B------:R-:W2:Y:S08]  /*03a0*/  F2F.F32.F64 R12, R4 ;  /* 0x00000004000c7310 */ /* 0x000eb00000301000 */
[----:B------:R-:W-:Y:S08]  /*03b0*/  F2F.F64.F32 R4, R19 ;  /* 0x0000001300047310 */ /* 0x000ff00000201800 */
[----:B--2---:R2:W1:Y:S02]  /*03c0*/  F2F.F64.F32 R10, R12 ;  /* 0x0000000c000a7310 */ /* 0x0044640000201800 */
[----:B--2---:R-:W2:Y:S01]  /*03d0*/  LDS R12, [R2+0x28] ;  /* 0x00002800020c7984 */ /* 0x004ea20000000800 */
[----:B-1----:R-:W-:-:S06]  /*03e0*/  DFMA R6, R6, UR12, R10 ;  /* 0x0000000c06067c2b */ /* 0x002fcc000800000a */
[----:B------:R-:W1:Y:S08]  /*03f0*/  F2F.F32.F64 R13, R6 ;  /* 0x00000006000d7310 */ /* 0x000e700000301000 */
[----:B0-----:R-:W-:Y:S08]  /*0400*/  F2F.F64.F32 R6, R16 ;  /* 0x0000001000067310 */ /* 0x001ff00000201800 */
[----:B-1----:R0:W1:Y:S02]  /*0410*/  F2F.F64.F32 R10, R13 ;  /* 0x0000000d000a7310 */ /* 0x0020640000201800 */
[----:B0-----:R-:W-:-:S04]  /*0420*/  VIMNMX R13, PT, PT, R0, R3, !PT ;  /* 0x00000003000d7248 */ /* 0x001fc80007fe0100 */
[----:B------:R-:W-:Y:S01]  /*0430*/  ISETP.GE.AND P0, PT, R13, UR8, PT ;  /* 0x000000080d007c0c */ /* 0x000fe2000bf06270 */
[----:B-1----:R-:W-:Y:S01]  /*0440*/  DFMA R8, R8, UR14, R10 ;  /* 0x0000000e08087c2b */ /* 0x002fe2000800000a */
[----:B------:R-:W0:Y:S05]  /*0450*/  LDCU.128 UR12, c[0x3][0x30] ;  /* 0x00c00600ff0c77ac */ /* 0x000e2a0008000c00 */
[----:B------:R-:W1:Y:S08]  /*0460*/  F2F.F32.F64 R14, R8 ;  /* 0x00000008000e7310 */ /* 0x000e700000301000 */
[----:B--2---:R-:W-:Y:S08]  /*0470*/  F2F.F64.F32 R8, R12 ;  /* 0x0000000c00087310 */ /* 0x004ff00000201800 */
[----:B-1----:R-:W0:Y:S02]  /*0480*/  F2F.F64.F32 R10, R14 ;  /* 0x0000000e000a7310 */ /* 0x002e240000201800 */
[----:B0-----:R-:W-:-:S10]  /*0490*/  DFMA R4, R4, UR12, R10 ;  /* 0x0000000c04047c2b */ /* 0x001fd4000800000a */
[----:B------:R-:W0:Y:S08]  /*04a0*/  F2F.F32.F64 R4, R4 ;  /* 0x0000000400047310 */ /* 0x000e300000301000 */
[----:B0-----:R-:W0:Y:S02]  /*04b0*/  F2F.F64.F32 R10, R4 ;  /* 0x00000004000a7310 */ /* 0x001e240000201800 */
[----:B0-----:R-:W-:-:S10]  /*04c0*/  DFMA R6, R6, UR14, R10 ;  /* 0x0000000e06067c2b */ /* 0x001fd4000800000a */
[----:B------:R-:W0:Y:S08]  /*04d0*/  F2F.F32.F64 R6, R6 ;  /* 0x0000000600067310 */ /* 0x000e300000301000 */
[----:B0-----:R-:W3:Y:S02]  /*04e0*/  F2F.F64.F32 R10, R6 ;  /* 0x00000006000a7310 */ /* 0x001ee40000201800 */
[----:B---3--:R-:W-:Y:S01]  /*04f0*/  DFMA R8, R8, UR4, R10 ;  /* 0x0000000408087c2b */ /* 0x008fe2000800000a */
[----:B------:R-:W-:Y:S10]  /*0500*/  @P0 EXIT ;  /* 0x000000000000094d */ /* 0x000ff40003800000 */
[----:B------:R-:W0:Y:S01]  /*0510*/  F2F.F32.F64 R4, R8 ;  /* 0x0000000800047310 */ /* 0x000e220000301000 */
[----:B------:R-:W1:Y:S01]  /*0520*/  LDC.64 R6, c[0x0][0x388] ;  /* 0x0000e200ff067b82 */ /* 0x000e620000000a00 */
[----:B------:R-:W-:-:S06]  /*0530*/  IMAD R3, R0, UR8, R3 ;  /* 0x0000000800037c24 */ /* 0x000fcc000f8e0203 */
[----:B0-----:R-:W0:Y:S01]  /*0540*/  F2F.F64.F32 R4, R4 ;  /* 0x0000000400047310 */ /* 0x001e220000201800 */
[----:B-1----:R-:W-:-:S05]  /*0550*/  IMAD.WIDE R2, R3, 0x8, R6 ;  /* 0x0000000803027825 */ /* 0x002fca00078e0206 */
[----:B0-----:R-:W-:Y:S01]  /*0560*/  STG.E.64 desc[UR6][R2.64], R4 ;  /* 0x0000000402007986 */ /* 0x001fe2000c101b06 */
[----:B------:R-:W-:Y:S05]  /*0570*/  EXIT ;  /* 0x000000000000794d */ /* 0x000fea0003800000 */
.L_x_0:
[----:B------:R-:W-:-:S00]  /*0580*/  BRA `(.L_x_0) ;  /* 0xfffffffc00fc7947 */ /* 0x000fc0000383ffff */
[----:B------:R-:W-:-:S00]  /*0590*/  NOP ;  /* 0x0000000000007918 */ /* 0x000fc00000000000 */
        /* <DEDUP_REMOVED lines=14> */
.L_x_1:


//--------------------- .nv.shared._Z17ConvolutionKernelPdS_i --------------------------
	.section	.nv.shared._Z17ConvolutionKernelPdS_i,"aw",@nobits
	.sectionflags	@""
	.align	4
.nv.shared._Z17ConvolutionKernelPdS_i:
	.zero		1088


//--------------------- .nv.shared.reserved.0     --------------------------
	.section	.nv.shared.reserved.0,"aw",@nobits
	.weak		__nv_reservedSMEM_offset_0_alias
	.size		__nv_reservedSMEM_offset_0_alias, 0, 64
	.other		__nv_reservedSMEM_offset_0_alias,@"STO_CUDA_RESERVED_SHARED STV_DEFAULT"
__nv_reservedSMEM_offset_0_alias:
	.zero		0
	.zero		64


//--------------------- .nv.constant0._Z17ConvolutionKernelPdS_i --------------------------
	.section	.nv.constant0._Z17ConvolutionKernelPdS_i,"a",@progbits
	.sectionflags	@""
	.align	4
.nv.constant0._Z17ConvolutionKernelPdS_i:
	.zero		916


//--------------------- SYMBOLS --------------------------

	.type		.nv.reservedSmem.offset0,@object
	.size		.nv.reservedSmem.offset0,0x4
	.type		.nv.reservedSmem.cap,@object
	.size		.nv.reservedSmem.cap,0x4
